//
// Generated by NVIDIA NVVM Compiler
//
// Compiler Build ID: CL-36424714
// Cuda compilation tools, release 13.0, V13.0.88
// Based on NVVM 20.0.0
//

.version 9.0
.target sm_100
.address_size 64

	// .globl	_Z8gpu_HeatPfS_i

.visible .entry _Z8gpu_HeatPfS_i(
	.param .u64 .ptr .align 1 _Z8gpu_HeatPfS_i_param_0,
	.param .u64 .ptr .align 1 _Z8gpu_HeatPfS_i_param_1,
	.param .u32 _Z8gpu_HeatPfS_i_param_2
)
{
	.reg .pred 	%p<6>;
	.reg .b32 	%r<18>;
	.reg .b32 	%f<9>;
	.reg .b64 	%rd<16>;

	ld.param.u64 	%rd1, [_Z8gpu_HeatPfS_i_param_0];
	ld.param.u64 	%rd2, [_Z8gpu_HeatPfS_i_param_1];
	ld.param.u32 	%r3, [_Z8gpu_HeatPfS_i_param_2];
	mov.u32 	%r4, %tid.x;
	mov.u32 	%r5, %ntid.x;
	mov.u32 	%r6, %ctaid.x;
	mad.lo.s32 	%r1, %r5, %r6, %r4;
	mov.u32 	%r7, %tid.y;
	mov.u32 	%r8, %ntid.y;
	mov.u32 	%r9, %ctaid.y;
	mad.lo.s32 	%r2, %r8, %r9, %r7;
	add.s32 	%r10, %r3, -1;
	max.s32 	%r11, %r2, %r1;
	setp.ge.s32 	%p1, %r11, %r10;
	setp.eq.s32 	%p2, %r2, 0;
	or.pred  	%p3, %p2, %p1;
	setp.lt.s32 	%p4, %r1, 1;
	or.pred  	%p5, %p4, %p3;
	@%p5 bra 	$L__BB0_2;
	cvta.to.global.u64 	%rd3, %rd1;
	cvta.to.global.u64 	%rd4, %rd2;
	mul.lo.s32 	%r12, %r3, %r2;
	cvt.s64.s32 	%rd5, %r12;
	cvt.u64.u32 	%rd6, %r1;
	add.s64 	%rd7, %rd6, %rd5;
	shl.b64 	%rd8, %rd7, 2;
	add.s64 	%rd9, %rd3, %rd8;
	ld.global.f32 	%f1, [%rd9+-4];
	ld.global.f32 	%f2, [%rd9+4];
	add.f32 	%f3, %f1, %f2;
	sub.s32 	%r13, %r12, %r3;
	add.s32 	%r14, %r13, %r1;
	mul.wide.s32 	%rd10, %r14, 4;
	add.s64 	%rd11, %rd3, %rd10;
	ld.global.f32 	%f4, [%rd11];
	add.f32 	%f5, %f3, %f4;
	shl.b32 	%r15, %r3, 1;
	add.s32 	%r16, %r14, %r15;
	mul.wide.s32 	%rd12, %r16, 4;
	add.s64 	%rd13, %rd3, %rd12;
	ld.global.f32 	%f6, [%rd13];
	add.f32 	%f7, %f5, %f6;
	mul.f32 	%f8, %f7, 0f3E800000;
	add.s32 	%r17, %r12, %r1;
	mul.wide.s32 	%rd14, %r17, 4;
	add.s64 	%rd15, %rd4, %rd14;
	st.global.f32 	[%rd15], %f8;
$L__BB0_2:
	ret;

}


// ===== COMPILED SASS (sm_100) =====

	.target	sm_100

	.elftype	@"ET_EXEC"


//--------------------- .note.nv.tkinfo           --------------------------
	.section	.note.nv.tkinfo,"",@"SHT_NOTE"
	.sectionflags	@"SHF_NOTE_NV_TKINFO"
	.tkinfo
        /*0018*/ 	.word	0x00000002
        /*0030*/ 	.string	""
        /*0030*/ 	.string	"ptxas"
        /*0030*/ 	.string	"Cuda compilation tools, release 13.0, V13.0.88"
        /*0030*/ 	.string	"Build cuda_13.0.r13.0/compiler.36424714_0"
        /*0030*/ 	.string	"-arch sm_100 -m 64 "



//--------------------- .note.nv.cuinfo           --------------------------
	.section	.note.nv.cuinfo,"",@"SHT_NOTE"
	.sectionflags	@"SHF_NOTE_NV_CUINFO"
        /*0018*/ 	.short	0x0002
        /*001a*/ 	.short	0x0064
        /*001c*/ 	.short	0x0082
	.zero		2


//--------------------- .nv.info                  --------------------------
	.section	.nv.info,"",@"SHT_CUDA_INFO"
	.align	4


	//----- nvinfo : EIATTR_REGCOUNT
	.align		4
        /*0000*/ 	.byte	0x04, 0x2f
        /*0002*/ 	.short	(.L_1 - .L_0)
	.align		4
.L_0:
        /*0004*/ 	.word	index@(_Z8gpu_HeatPfS_i)
        /*0008*/ 	.word	0x00000010


	//----- nvinfo : EIATTR_FRAME_SIZE
	.align		4
.L_1:
        /*000c*/ 	.byte	0x04, 0x11
        /*000e*/ 	.short	(.L_3 - .L_2)
	.align		4
.L_2:
        /*0010*/ 	.word	index@(_Z8gpu_HeatPfS_i)
        /*0014*/ 	.word	0x00000000


	//----- nvinfo : EIATTR_MIN_STACK_SIZE
	.align		4
.L_3:
        /*0018*/ 	.byte	0x04, 0x12
        /*001a*/ 	.short	(.L_5 - .L_4)
	.align		4
.L_4:
        /*001c*/ 	.word	index@(_Z8gpu_HeatPfS_i)
        /*0020*/ 	.word	0x00000000
.L_5:


//--------------------- .nv.compat                --------------------------
	.section	.nv.compat,"",@"SHT_CUDA_COMPAT_INFO"
	.align	4
        /*0000*/ 	.byte	0x02, 0x09, 0x00, 0x00, 0x02, 0x02, 0x01, 0x00, 0x02, 0x05, 0x05, 0x00, 0x03, 0x07, 0x01, 0x01
        /*0010*/ 	.byte	0x02, 0x03, 0x00, 0x00, 0x02, 0x06, 0x01, 0x00, 0x04, 0x0b, 0x08, 0x00, 0x09, 0x00, 0x00, 0x00
        /*0020*/ 	.byte	0x00, 0x00, 0x00, 0x00


//--------------------- .nv.info._Z8gpu_HeatPfS_i --------------------------
	.section	.nv.info._Z8gpu_HeatPfS_i,"",@"SHT_CUDA_INFO"
	.sectionflags	@""
	.align	4


	//----- nvinfo : EIATTR_CUDA_API_VERSION
	.align		4
        /*0000*/ 	.byte	0x04, 0x37
        /*0002*/ 	.short	(.L_7 - .L_6)
.L_6:
        /*0004*/ 	.word	0x00000082


	//----- nvinfo : EIATTR_KPARAM_INFO
	.align		4
.L_7:
        /*0008*/ 	.byte	0x04, 0x17
        /*000a*/ 	.short	(.L_9 - .L_8)
.L_8:
        /*000c*/ 	.word	0x00000000
        /*0010*/ 	.short	0x0002
        /*0012*/ 	.short	0x0010
        /*0014*/ 	.byte	0x00, 0xf0, 0x11, 0x00


	//----- nvinfo : EIATTR_KPARAM_INFO
	.align		4
.L_9:
        /*0018*/ 	.byte	0x04, 0x17
        /*001a*/ 	.short	(.L_11 - .L_10)
.L_10:
        /*001c*/ 	.word	0x00000000
        /*0020*/ 	.short	0x0001
        /*0022*/ 	.short	0x0008
        /*0024*/ 	.byte	0x00, 0xf5, 0x21, 0x00


	//----- nvinfo : EIATTR_KPARAM_INFO
	.align		4
.L_11:
        /*0028*/ 	.byte	0x04, 0x17
        /*002a*/ 	.short	(.L_13 - .L_12)
.L_12:
        /*002c*/ 	.word	0x00000000
        /*0030*/ 	.short	0x0000
        /*0032*/ 	.short	0x0000
        /*0034*/ 	.byte	0x00, 0xf5, 0x21, 0x00


	//----- nvinfo : EIATTR_SPARSE_MMA_MASK
	.align		4
.L_13:
        /*0038*/ 	.byte	0x03, 0x50
        /*003a*/ 	.short	0x0000


	//----- nvinfo : EIATTR_MAXREG_COUNT
	.align		4
        /*003c*/ 	.byte	0x03, 0x1b
        /*003e*/ 	.short	0x00ff


	//----- nvinfo : EIATTR_MERCURY_ISA_VERSION
	.align		4
        /*0040*/ 	.byte	0x03, 0x5f
        /*0042*/ 	.short	0x0101


	//----- nvinfo : EIATTR_VRC_CTA_INIT_COUNT
	.align		4
        /*0044*/ 	.byte	0x02, 0x4a
	.zero		1
	.zero		1


	//----- nvinfo : EIATTR_EXIT_INSTR_OFFSETS
	.align		4
        /*0048*/ 	.byte	0x04, 0x1c
        /*004a*/ 	.short	(.L_15 - .L_14)


	//   ....[0]....
.L_14:
        /*004c*/ 	.word	0x000000f0


	//   ....[1]....
        /*0050*/ 	.word	0x00000280


	//----- nvinfo : EIATTR_CBANK_PARAM_SIZE
	.align		4
.L_15:
        /*0054*/ 	.byte	0x03, 0x19
        /*0056*/ 	.short	0x0014


	//----- nvinfo : EIATTR_PARAM_CBANK
	.align		4
        /*0058*/ 	.byte	0x04, 0x0a
        /*005a*/ 	.short	(.L_17 - .L_16)
	.align		4
.L_16:
        /*005c*/ 	.word	index@(.nv.constant0._Z8gpu_HeatPfS_i)
        /*0060*/ 	.short	0x0380
        /*0062*/ 	.short	0x0014


	//----- nvinfo : EIATTR_SW_WAR
	.align		4
.L_17:
        /*0064*/ 	.byte	0x04, 0x36
        /*0066*/ 	.short	(.L_19 - .L_18)
.L_18:
        /*0068*/ 	.word	0x00000008
.L_19:


//--------------------- .nv.callgraph             --------------------------
	.section	.nv.callgraph,"",@"SHT_CUDA_CALLGRAPH"
	.align	4
	.sectionentsize	8
	.align		4
        /*0000*/ 	.word	0x00000000
	.align		4
        /*0004*/ 	.word	0xffffffff
	.align		4
        /*0008*/ 	.word	0x00000000
	.align		4
        /*000c*/ 	.word	0xfffffffe
	.align		4
        /*0010*/ 	.word	0x00000000
	.align		4
        /*0014*/ 	.word	0xfffffffd
	.align		4
        /*0018*/ 	.word	0x00000000
	.align		4
        /*001c*/ 	.word	0xfffffffc


//--------------------- .text._Z8gpu_HeatPfS_i    --------------------------
	.section	.text._Z8gpu_HeatPfS_i,"ax",@progbits
	.align	128
        .global         _Z8gpu_HeatPfS_i
        .type           _Z8gpu_HeatPfS_i,@function
        .size           _Z8gpu_HeatPfS_i,(.L_x_1 - _Z8gpu_HeatPfS_i)
        .other          _Z8gpu_HeatPfS_i,@"STO_CUDA_ENTRY STV_DEFAULT"
_Z8gpu_HeatPfS_i:
.text._Z8gpu_HeatPfS_i:
[----:B------:R-:W-:Y:S01]  /*0000*/  LDC R1, c[0x0][0x37c] ;  /* 0x0000df00ff017b82 */ /* 0x000fe20000000800 */
[----:B------:R-:W0:Y:S01]  /*0010*/  S2R R0, SR_TID.X ;  /* 0x0000000000007919 */ /* 0x000e220000002100 */
[----:B------:R-:W0:Y:S06]  /*0020*/  LDCU UR4, c[0x0][0x360] ;  /* 0x00006c00ff0477ac */ /* 0x000e2c0008000800 */
[----:B------:R-:W1:Y:S01]  /*0030*/  LDC R8, c[0x0][0x390] ;  /* 0x0000e400ff087b82 */ /* 0x000e620000000800 */
[----:B------:R-:W0:Y:S01]  /*0040*/  S2R R3, SR_CTAID.X ;  /* 0x0000000000037919 */ /* 0x000e220000002500 */
[----:B------:R-:W2:Y:S01]  /*0050*/  LDCU UR5, c[0x0][0x364] ;  /* 0x00006c80ff0577ac */ /* 0x000ea20008000800 */
[----:B------:R-:W2:Y:S01]  /*0060*/  S2R R2, SR_TID.Y ;  /* 0x0000000000027919 */ /* 0x000ea20000002200 */
[----:B------:R-:W2:Y:S01]  /*0070*/  S2R R5, SR_CTAID.Y ;  /* 0x0000000000057919 */ /* 0x000ea20000002600 */
[----:B0-----:R-:W-:-:S02]  /*0080*/  IMAD R0, R3, UR4, R0 ;  /* 0x0000000403007c24 */ /* 0x001fc4000f8e0200 */
[----:B--2---:R-:W-:Y:S01]  /*0090*/  IMAD R3, R5, UR5, R2 ;  /* 0x0000000505037c24 */ /* 0x004fe2000f8e0202 */
[----:B-1----:R-:W-:-:S04]  /*00a0*/  IADD3 R2, PT, PT, R8, -0x1, RZ ;  /* 0xffffffff08027810 */ /* 0x002fc80007ffe0ff */
[----:B------:R-:W-:-:S04]  /*00b0*/  VIMNMX R5, PT, PT, R0, R3, !PT ;  /* 0x0000000300057248 */ /* 0x000fc80007fe0100 */
[----:B------:R-:W-:-:S04]  /*00c0*/  ISETP.GE.AND P0, PT, R5, R2, PT ;  /* 0x000000020500720c */ /* 0x000fc80003f06270 */
[----:B------:R-:W-:-:S04]  /*00d0*/  ISETP.EQ.OR P0, PT, R3, RZ, P0 ;  /* 0x000000ff0300720c */ /* 0x000fc80000702670 */
[----:B------:R-:W-:-:S13]  /*00e0*/  ISETP.LT.OR P0, PT, R0, 0x1, P0 ;  /* 0x000000010000780c */ /* 0x000fda0000701670 */
[----:B------:R-:W-:Y:S05]  /*00f0*/  @P0 EXIT ;  /* 0x000000000000094d */ /* 0x000fea0003800000 */
[----:B------:R-:W0:Y:S01]  /*0100*/  LDCU.64 UR6, c[0x0][0x380] ;  /* 0x00007000ff0677ac */ /* 0x000e220008000a00 */
[----:B------:R-:W1:Y:S01]  /*0110*/  LDC.64 R6, c[0x0][0x380] ;  /* 0x0000e000ff067b82 */ /* 0x000e620000000a00 */
[-C--:B------:R-:W-:Y:S01]  /*0120*/  IMAD R11, R3, R8.reuse, RZ ;  /* 0x00000008030b7224 */ /* 0x080fe200078e02ff */
[----:B------:R-:W2:Y:S04]  /*0130*/  LDCU.64 UR4, c[0x0][0x358] ;  /* 0x00006b00ff0477ac */ /* 0x000ea80008000a00 */
[C---:B------:R-:W-:Y:S02]  /*0140*/  IADD3 R3, P0, PT, R0.reuse, R11, RZ ;  /* 0x0000000b00037210 */ /* 0x040fe40007f1e0ff */
[----:B------:R-:W-:Y:S02]  /*0150*/  IADD3 R5, PT, PT, R0, -R8, R11 ;  /* 0x8000000800057210 */ /* 0x000fe40007ffe00b */
[----:B------:R-:W-:-:S02]  /*0160*/  LEA.HI.X.SX32 R4, R11, RZ, 0x1, P0 ;  /* 0x000000ff0b047211 */ /* 0x000fc400000f0eff */
[----:B------:R-:W-:Y:S02]  /*0170*/  LEA R9, R8, R5, 0x1 ;  /* 0x0000000508097211 */ /* 0x000fe400078e08ff */
[----:B0-----:R-:W-:-:S04]  /*0180*/  LEA R2, P0, R3, UR6, 0x2 ;  /* 0x0000000603027c11 */ /* 0x001fc8000f8010ff */
[----:B------:R-:W-:Y:S01]  /*0190*/  LEA.HI.X R3, R3, UR7, R4, 0x2, P0 ;  /* 0x0000000703037c11 */ /* 0x000fe200080f1404 */
[----:B-1----:R-:W-:-:S04]  /*01a0*/  IMAD.WIDE R4, R5, 0x4, R6 ;  /* 0x0000000405047825 */ /* 0x002fc800078e0206 */
[----:B--2---:R-:W2:Y:S01]  /*01b0*/  LDG.E R10, desc[UR4][R2.64+-0x4] ;  /* 0xfffffc04020a7981 */ /* 0x004ea2000c1e1900 */
[----:B------:R-:W-:-:S03]  /*01c0*/  IMAD.WIDE R6, R9, 0x4, R6 ;  /* 0x0000000409067825 */ /* 0x000fc600078e0206 */
[----:B------:R-:W2:Y:S01]  /*01d0*/  LDG.E R13, desc[UR4][R2.64+0x4] ;  /* 0x00000404020d7981 */ /* 0x000ea2000c1e1900 */
[----:B------:R-:W0:Y:S03]  /*01e0*/  LDC.64 R8, c[0x0][0x388] ;  /* 0x0000e200ff087b82 */ /* 0x000e260000000a00 */
[----:B------:R-:W3:Y:S04]  /*01f0*/  LDG.E R5, desc[UR4][R4.64] ;  /* 0x0000000404057981 */ /* 0x000ee8000c1e1900 */
[----:B------:R-:W4:Y:S01]  /*0200*/  LDG.E R7, desc[UR4][R6.64] ;  /* 0x0000000406077981 */ /* 0x000f22000c1e1900 */
[----:B------:R-:W-:-:S05]  /*0210*/  IADD3 R11, PT, PT, R0, R11, RZ ;  /* 0x0000000b000b7210 */ /* 0x000fca0007ffe0ff */
[----:B0-----:R-:W-:-:S04]  /*0220*/  IMAD.WIDE R8, R11, 0x4, R8 ;  /* 0x000000040b087825 */ /* 0x001fc800078e0208 */
[----:B--2---:R-:W-:-:S04]  /*0230*/  FADD R10, R10, R13 ;  /* 0x0000000d0a0a7221 */ /* 0x004fc80000000000 */
[----:B---3--:R-:W-:-:S04]  /*0240*/  FADD R10, R10, R5 ;  /* 0x000000050a0a7221 */ /* 0x008fc80000000000 */
[----:B----4-:R-:W-:-:S04]  /*0250*/  FADD R10, R10, R7 ;  /* 0x000000070a0a7221 */ /* 0x010fc80000000000 */
[----:B------:R-:W-:-:S05]  /*0260*/  FMUL R11, R10, 0.25 ;  /* 0x3e8000000a0b7820 */ /* 0x000fca0000400000 */
[----:B------:R-:W-:Y:S01]  /*0270*/  STG.E desc[UR4][R8.64], R11 ;  /* 0x0000000b08007986 */ /* 0x000fe2000c101904 */
[----:B------:R-:W-:Y:S05]  /*0280*/  EXIT ;  /* 0x000000000000794d */ /* 0x000fea0003800000 */
.L_x_0:
[----:B------:R-:W-:-:S00]  /*0290*/  BRA `(.L_x_0) ;  /* 0xfffffffc00fc7947 */ /* 0x000fc0000383ffff */
[----:B------:R-:W-:-:S00]  /*02a0*/  NOP ;  /* 0x0000000000007918 */ /* 0x000fc00000000000 */
        /* <DEDUP_REMOVED lines=13> */
.L_x_1:


//--------------------- .nv.shared.reserved.0     --------------------------
	.section	.nv.shared.reserved.0,"aw",@nobits
	.weak		__nv_reservedSMEM_offset_0_alias
	.size		__nv_reservedSMEM_offset_0_alias, 0, 64
	.other		__nv_reservedSMEM_offset_0_alias,@"STO_CUDA_RESERVED_SHARED STV_DEFAULT"
__nv_reservedSMEM_offset_0_alias:
	.zero		0
	.zero		64


//--------------------- .nv.constant0._Z8gpu_HeatPfS_i --------------------------
	.section	.nv.constant0._Z8gpu_HeatPfS_i,"a",@progbits
	.sectionflags	@""
	.align	4
.nv.constant0._Z8gpu_HeatPfS_i:
	.zero		916


//--------------------- SYMBOLS --------------------------

	.type		.nv.reservedSmem.offset0,@object
	.size		.nv.reservedSmem.offset0,0x4
